//
// Generated by NVIDIA NVVM Compiler
//
// Compiler Build ID: CL-36424714
// Cuda compilation tools, release 13.0, V13.0.88
// Based on NVVM 20.0.0
//

.version 9.0
.target sm_100
.address_size 64

	// .globl	_Z16reduction_kerneliPfS_
.extern .shared .align 16 .b8 sdata[];

.visible .entry _Z16reduction_kerneliPfS_(
	.param .u32 _Z16reduction_kerneliPfS__param_0,
	.param .u64 .ptr .align 1 _Z16reduction_kerneliPfS__param_1,
	.param .u64 .ptr .align 1 _Z16reduction_kerneliPfS__param_2
)
{
	.reg .pred 	%p<17>;
	.reg .b32 	%r<9>;
	.reg .b32 	%f<37>;
	.reg .b64 	%rd<7>;

	ld.param.u32 	%r5, [_Z16reduction_kerneliPfS__param_0];
	ld.param.u64 	%rd1, [_Z16reduction_kerneliPfS__param_1];
	ld.param.u64 	%rd2, [_Z16reduction_kerneliPfS__param_2];
	mov.u32 	%r1, %tid.x;
	mov.u32 	%r6, %ctaid.x;
	mov.u32 	%r2, %ntid.x;
	mad.lo.s32 	%r3, %r6, %r2, %r1;
	setp.ge.s32 	%p1, %r3, %r5;
	mov.f32 	%f36, 0f00000000;
	@%p1 bra 	$L__BB0_2;
	cvta.to.global.u64 	%rd3, %rd1;
	mul.wide.s32 	%rd4, %r3, 4;
	add.s64 	%rd5, %rd3, %rd4;
	ld.global.f32 	%f36, [%rd5];
$L__BB0_2:
	shl.b32 	%r7, %r1, 2;
	mov.u32 	%r8, sdata;
	add.s32 	%r4, %r8, %r7;
	st.shared.f32 	[%r4], %f36;
	bar.sync 	0;
	setp.lt.u32 	%p2, %r2, 1024;
	@%p2 bra 	$L__BB0_6;
	setp.gt.u32 	%p6, %r1, 511;
	@%p6 bra 	$L__BB0_5;
	ld.shared.f32 	%f4, [%r4+2048];
	ld.shared.f32 	%f5, [%r4];
	add.f32 	%f6, %f4, %f5;
	st.shared.f32 	[%r4], %f6;
$L__BB0_5:
	bar.sync 	0;
	bra.uni 	$L__BB0_7;
$L__BB0_6:
	setp.lt.u32 	%p3, %r2, 512;
	@%p3 bra 	$L__BB0_10;
$L__BB0_7:
	setp.gt.u32 	%p7, %r1, 255;
	@%p7 bra 	$L__BB0_9;
	ld.shared.f32 	%f7, [%r4+1024];
	ld.shared.f32 	%f8, [%r4];
	add.f32 	%f9, %f7, %f8;
	st.shared.f32 	[%r4], %f9;
$L__BB0_9:
	bar.sync 	0;
	bra.uni 	$L__BB0_11;
$L__BB0_10:
	setp.lt.u32 	%p4, %r2, 256;
	@%p4 bra 	$L__BB0_14;
$L__BB0_11:
	setp.gt.u32 	%p8, %r1, 127;
	@%p8 bra 	$L__BB0_13;
	ld.shared.f32 	%f10, [%r4+512];
	ld.shared.f32 	%f11, [%r4];
	add.f32 	%f12, %f10, %f11;
	st.shared.f32 	[%r4], %f12;
$L__BB0_13:
	bar.sync 	0;
	bra.uni 	$L__BB0_15;
$L__BB0_14:
	setp.lt.u32 	%p5, %r2, 128;
	@%p5 bra 	$L__BB0_18;
$L__BB0_15:
	setp.gt.u32 	%p9, %r1, 63;
	@%p9 bra 	$L__BB0_17;
	ld.shared.f32 	%f13, [%r4+256];
	ld.shared.f32 	%f14, [%r4];
	add.f32 	%f15, %f13, %f14;
	st.shared.f32 	[%r4], %f15;
$L__BB0_17:
	bar.sync 	0;
$L__BB0_18:
	setp.gt.u32 	%p10, %r1, 31;
	@%p10 bra 	$L__BB0_20;
	ld.shared.f32 	%f16, [%r4+128];
	ld.shared.f32 	%f17, [%r4];
	add.f32 	%f18, %f16, %f17;
	st.shared.f32 	[%r4], %f18;
$L__BB0_20:
	bar.sync 	0;
	setp.gt.u32 	%p11, %r1, 15;
	@%p11 bra 	$L__BB0_22;
	ld.shared.f32 	%f19, [%r4+64];
	ld.shared.f32 	%f20, [%r4];
	add.f32 	%f21, %f19, %f20;
	st.shared.f32 	[%r4], %f21;
$L__BB0_22:
	bar.sync 	0;
	setp.gt.u32 	%p12, %r1, 7;
	@%p12 bra 	$L__BB0_24;
	ld.shared.f32 	%f22, [%r4+32];
	ld.shared.f32 	%f23, [%r4];
	add.f32 	%f24, %f22, %f23;
	st.shared.f32 	[%r4], %f24;
$L__BB0_24:
	bar.sync 	0;
	setp.gt.u32 	%p13, %r1, 3;
	@%p13 bra 	$L__BB0_26;
	ld.shared.f32 	%f25, [%r4+16];
	ld.shared.f32 	%f26, [%r4];
	add.f32 	%f27, %f25, %f26;
	st.shared.f32 	[%r4], %f27;
$L__BB0_26:
	bar.sync 	0;
	setp.gt.u32 	%p14, %r1, 1;
	@%p14 bra 	$L__BB0_28;
	ld.shared.f32 	%f28, [%r4+8];
	ld.shared.f32 	%f29, [%r4];
	add.f32 	%f30, %f28, %f29;
	st.shared.f32 	[%r4], %f30;
$L__BB0_28:
	bar.sync 	0;
	setp.ne.s32 	%p15, %r1, 0;
	@%p15 bra 	$L__BB0_30;
	ld.shared.f32 	%f31, [sdata+4];
	ld.shared.f32 	%f32, [%r4];
	add.f32 	%f33, %f31, %f32;
	st.shared.f32 	[%r4], %f33;
$L__BB0_30:
	setp.ne.s32 	%p16, %r1, 0;
	bar.sync 	0;
	@%p16 bra 	$L__BB0_32;
	ld.shared.f32 	%f34, [sdata];
	cvta.to.global.u64 	%rd6, %rd2;
	atom.global.add.f32 	%f35, [%rd6], %f34;
$L__BB0_32:
	ret;

}


// ===== COMPILED SASS (sm_100) =====

	.target	sm_100

	.elftype	@"ET_EXEC"


//--------------------- .note.nv.tkinfo           --------------------------
	.section	.note.nv.tkinfo,"",@"SHT_NOTE"
	.sectionflags	@"SHF_NOTE_NV_TKINFO"
	.tkinfo
        /*0018*/ 	.word	0x00000002
        /*0030*/ 	.string	""
        /*0030*/ 	.string	"ptxas"
        /*0030*/ 	.string	"Cuda compilation tools, release 13.0, V13.0.88"
        /*0030*/ 	.string	"Build cuda_13.0.r13.0/compiler.36424714_0"
        /*0030*/ 	.string	"-arch sm_100 -m 64 "



//--------------------- .note.nv.cuinfo           --------------------------
	.section	.note.nv.cuinfo,"",@"SHT_NOTE"
	.sectionflags	@"SHF_NOTE_NV_CUINFO"
        /*0018*/ 	.short	0x0002
        /*001a*/ 	.short	0x0064
        /*001c*/ 	.short	0x0082
	.zero		2


//--------------------- .nv.info                  --------------------------
	.section	.nv.info,"",@"SHT_CUDA_INFO"
	.align	4


	//----- nvinfo : EIATTR_REGCOUNT
	.align		4
        /*0000*/ 	.byte	0x04, 0x2f
        /*0002*/ 	.short	(.L_1 - .L_0)
	.align		4
.L_0:
        /*0004*/ 	.word	index@(_Z16reduction_kerneliPfS_)
        /*0008*/ 	.word	0x0000000c


	//----- nvinfo : EIATTR_FRAME_SIZE
	.align		4
.L_1:
        /*000c*/ 	.byte	0x04, 0x11
        /*000e*/ 	.short	(.L_3 - .L_2)
	.align		4
.L_2:
        /*0010*/ 	.word	index@(_Z16reduction_kerneliPfS_)
        /*0014*/ 	.word	0x00000000


	//----- nvinfo : EIATTR_MIN_STACK_SIZE
	.align		4
.L_3:
        /*0018*/ 	.byte	0x04, 0x12
        /*001a*/ 	.short	(.L_5 - .L_4)
	.align		4
.L_4:
        /*001c*/ 	.word	index@(_Z16reduction_kerneliPfS_)
        /*0020*/ 	.word	0x00000000
.L_5:


//--------------------- .nv.compat                --------------------------
	.section	.nv.compat,"",@"SHT_CUDA_COMPAT_INFO"
	.align	4
        /*0000*/ 	.byte	0x02, 0x09, 0x00, 0x00, 0x02, 0x02, 0x01, 0x00, 0x02, 0x05, 0x05, 0x00, 0x03, 0x07, 0x01, 0x01
        /*0010*/ 	.byte	0x02, 0x03, 0x00, 0x00, 0x02, 0x06, 0x01, 0x00, 0x04, 0x0b, 0x08, 0x00, 0x09, 0x00, 0x00, 0x00
        /*0020*/ 	.byte	0x00, 0x00, 0x00, 0x00


//--------------------- .nv.info._Z16reduction_kerneliPfS_ --------------------------
	.section	.nv.info._Z16reduction_kerneliPfS_,"",@"SHT_CUDA_INFO"
	.sectionflags	@""
	.align	4


	//----- nvinfo : EIATTR_CUDA_API_VERSION
	.align		4
        /*0000*/ 	.byte	0x04, 0x37
        /*0002*/ 	.short	(.L_7 - .L_6)
.L_6:
        /*0004*/ 	.word	0x00000082


	//----- nvinfo : EIATTR_KPARAM_INFO
	.align		4
.L_7:
        /*0008*/ 	.byte	0x04, 0x17
        /*000a*/ 	.short	(.L_9 - .L_8)
.L_8:
        /*000c*/ 	.word	0x00000000
        /*0010*/ 	.short	0x0002
        /*0012*/ 	.short	0x0010
        /*0014*/ 	.byte	0x00, 0xf5, 0x21, 0x00


	//----- nvinfo : EIATTR_KPARAM_INFO
	.align		4
.L_9:
        /*0018*/ 	.byte	0x04, 0x17
        /*001a*/ 	.short	(.L_11 - .L_10)
.L_10:
        /*001c*/ 	.word	0x00000000
        /*0020*/ 	.short	0x0001
        /*0022*/ 	.short	0x0008
        /*0024*/ 	.byte	0x00, 0xf5, 0x21, 0x00


	//----- nvinfo : EIATTR_KPARAM_INFO
	.align		4
.L_11:
        /*0028*/ 	.byte	0x04, 0x17
        /*002a*/ 	.short	(.L_13 - .L_12)
.L_12:
        /*002c*/ 	.word	0x00000000
        /*0030*/ 	.short	0x0000
        /*0032*/ 	.short	0x0000
        /*0034*/ 	.byte	0x00, 0xf0, 0x11, 0x00


	//----- nvinfo : EIATTR_SPARSE_MMA_MASK
	.align		4
.L_13:
        /*0038*/ 	.byte	0x03, 0x50
        /*003a*/ 	.short	0x0000


	//----- nvinfo : EIATTR_MAXREG_COUNT
	.align		4
        /*003c*/ 	.byte	0x03, 0x1b
        /*003e*/ 	.short	0x00ff


	//----- nvinfo : EIATTR_NUM_BARRIERS
	.align		4
        /*0040*/ 	.byte	0x02, 0x4c
        /*0042*/ 	.byte	0x01
	.zero		1


	//----- nvinfo : EIATTR_MERCURY_ISA_VERSION
	.align		4
        /*0044*/ 	.byte	0x03, 0x5f
        /*0046*/ 	.short	0x0101


	//----- nvinfo : EIATTR_VRC_CTA_INIT_COUNT
	.align		4
        /*0048*/ 	.byte	0x02, 0x4a
	.zero		1
	.zero		1


	//----- nvinfo : EIATTR_EXIT_INSTR_OFFSETS
	.align		4
        /*004c*/ 	.byte	0x04, 0x1c
        /*004e*/ 	.short	(.L_15 - .L_14)


	//   ....[0]....
.L_14:
        /*0050*/ 	.word	0x00000590


	//   ....[1]....
        /*0054*/ 	.word	0x000005d0


	//----- nvinfo : EIATTR_CBANK_PARAM_SIZE
	.align		4
.L_15:
        /*0058*/ 	.byte	0x03, 0x19
        /*005a*/ 	.short	0x0018


	//----- nvinfo : EIATTR_PARAM_CBANK
	.align		4
        /*005c*/ 	.byte	0x04, 0x0a
        /*005e*/ 	.short	(.L_17 - .L_16)
	.align		4
.L_16:
        /*0060*/ 	.word	index@(.nv.constant0._Z16reduction_kerneliPfS_)
        /*0064*/ 	.short	0x0380
        /*0066*/ 	.short	0x0018


	//----- nvinfo : EIATTR_SW_WAR
	.align		4
.L_17:
        /*0068*/ 	.byte	0x04, 0x36
        /*006a*/ 	.short	(.L_19 - .L_18)
.L_18:
        /*006c*/ 	.word	0x00000008
.L_19:


//--------------------- .nv.callgraph             --------------------------
	.section	.nv.callgraph,"",@"SHT_CUDA_CALLGRAPH"
	.align	4
	.sectionentsize	8
	.align		4
        /*0000*/ 	.word	0x00000000
	.align		4
        /*0004*/ 	.word	0xffffffff
	.align		4
        /*0008*/ 	.word	0x00000000
	.align		4
        /*000c*/ 	.word	0xfffffffe
	.align		4
        /*0010*/ 	.word	0x00000000
	.align		4
        /*0014*/ 	.word	0xfffffffd
	.align		4
        /*0018*/ 	.word	0x00000000
	.align		4
        /*001c*/ 	.word	0xfffffffc


//--------------------- .text._Z16reduction_kerneliPfS_ --------------------------
	.section	.text._Z16reduction_kerneliPfS_,"ax",@progbits
	.align	128
        .global         _Z16reduction_kerneliPfS_
        .type           _Z16reduction_kerneliPfS_,@function
        .size           _Z16reduction_kerneliPfS_,(.L_x_8 - _Z16reduction_kerneliPfS_)
        .other          _Z16reduction_kerneliPfS_,@"STO_CUDA_ENTRY STV_DEFAULT"
_Z16reduction_kerneliPfS_:
.text._Z16reduction_kerneliPfS_:
[----:B------:R-:W-:Y:S01]  /*0000*/  LDC R1, c[0x0][0x37c] ;  /* 0x0000df00ff017b82 */ /* 0x000fe20000000800 */
[----:B------:R-:W0:Y:S07]  /*0010*/  S2R R0, SR_TID.X ;  /* 0x0000000000007919 */ /* 0x000e2e0000002100 */
[----:B------:R-:W0:Y:S01]  /*0020*/  S2UR UR4, SR_CTAID.X ;  /* 0x00000000000479c3 */ /* 0x000e220000002500 */
[----:B------:R-:W1:Y:S01]  /*0030*/  LDCU UR5, c[0x0][0x380] ;  /* 0x00007000ff0577ac */ /* 0x000e620008000800 */
[----:B------:R-:W-:Y:S01]  /*0040*/  IMAD.MOV.U32 R7, RZ, RZ, RZ ;  /* 0x000000ffff077224 */ /* 0x000fe200078e00ff */
[----:B------:R-:W2:Y:S05]  /*0050*/  LDCU.64 UR6, c[0x0][0x358] ;  /* 0x00006b00ff0677ac */ /* 0x000eaa0008000a00 */
[----:B------:R-:W0:Y:S02]  /*0060*/  LDC R9, c[0x0][0x360] ;  /* 0x0000d800ff097b82 */ /* 0x000e240000000800 */
[----:B0-----:R-:W-:-:S05]  /*0070*/  IMAD R3, R9, UR4, R0 ;  /* 0x0000000409037c24 */ /* 0x001fca000f8e0200 */
[----:B-1----:R-:W-:-:S13]  /*0080*/  ISETP.GE.AND P0, PT, R3, UR5, PT ;  /* 0x0000000503007c0c */ /* 0x002fda000bf06270 */
[----:B------:R-:W0:Y:S02]  /*0090*/  @!P0 LDC.64 R4, c[0x0][0x388] ;  /* 0x0000e200ff048b82 */ /* 0x000e240000000a00 */
[----:B0-----:R-:W-:-:S05]  /*00a0*/  @!P0 IMAD.WIDE R4, R3, 0x4, R4 ;  /* 0x0000000403048825 */ /* 0x001fca00078e0204 */
[----:B--2---:R-:W2:Y:S01]  /*00b0*/  @!P0 LDG.E R7, desc[UR6][R4.64] ;  /* 0x0000000604078981 */ /* 0x004ea2000c1e1900 */
[----:B------:R-:W0:Y:S01]  /*00c0*/  S2UR UR5, SR_CgaCtaId ;  /* 0x00000000000579c3 */ /* 0x000e220000008800 */
[----:B------:R-:W-:Y:S01]  /*00d0*/  UMOV UR4, 0x400 ;  /* 0x0000040000047882 */ /* 0x000fe20000000000 */
[----:B------:R-:W-:Y:S01]  /*00e0*/  ISETP.GE.U32.AND P0, PT, R9, 0x400, PT ;  /* 0x000004000900780c */ /* 0x000fe20003f06070 */
[----:B0-----:R-:W-:-:S06]  /*00f0*/  ULEA UR4, UR5, UR4, 0x18 ;  /* 0x0000000405047291 */ /* 0x001fcc000f8ec0ff */
[----:B------:R-:W-:-:S05]  /*0100*/  LEA R2, R0, UR4, 0x2 ;  /* 0x0000000400027c11 */ /* 0x000fca000f8e10ff */
[----:B--2---:R0:W-:Y:S01]  /*0110*/  STS [R2], R7 ;  /* 0x0000000702007388 */ /* 0x0041e20000000800 */
[----:B------:R-:W-:Y:S06]  /*0120*/  BAR.SYNC.DEFER_BLOCKING 0x0 ;  /* 0x0000000000007b1d */ /* 0x000fec0000010000 */
[----:B------:R-:W-:Y:S05]  /*0130*/  @!P0 BRA `(.L_x_0) ;  /* 0x00000000001c8947 */ /* 0x000fea0003800000 */
[----:B------:R-:W-:-:S13]  /*0140*/  ISETP.GT.U32.AND P0, PT, R0, 0x1ff, PT ;  /* 0x000001ff0000780c */ /* 0x000fda0003f04070 */
[----:B------:R-:W-:Y:S04]  /*0150*/  @!P0 LDS R3, [R2+0x800] ;  /* 0x0008000002038984 */ /* 0x000fe80000000800 */
[----:B------:R-:W1:Y:S02]  /*0160*/  @!P0 LDS R4, [R2] ;  /* 0x0000000002048984 */ /* 0x000e640000000800 */
[----:B-1----:R-:W-:-:S05]  /*0170*/  @!P0 FADD R3, R3, R4 ;  /* 0x0000000403038221 */ /* 0x002fca0000000000 */
[----:B------:R1:W-:Y:S01]  /*0180*/  @!P0 STS [R2], R3 ;  /* 0x0000000302008388 */ /* 0x0003e20000000800 */
[----:B------:R-:W-:Y:S06]  /*0190*/  BAR.SYNC.DEFER_BLOCKING 0x0 ;  /* 0x0000000000007b1d */ /* 0x000fec0000010000 */
[----:B------:R-:W-:Y:S05]  /*01a0*/  BRA `(.L_x_1) ;  /* 0x0000000000087947 */ /* 0x000fea0003800000 */
.L_x_0:
[----:B------:R-:W-:-:S13]  /*01b0*/  ISETP.GE.U32.AND P0, PT, R9, 0x200, PT ;  /* 0x000002000900780c */ /* 0x000fda0003f06070 */
[----:B------:R-:W-:Y:S05]  /*01c0*/  @!P0 BRA `(.L_x_2) ;  /* 0x00000000001c8947 */ /* 0x000fea0003800000 */
.L_x_1:
[----:B------:R-:W-:-:S13]  /*01d0*/  ISETP.GT.U32.AND P0, PT, R0, 0xff, PT ;  /* 0x000000ff0000780c */ /* 0x000fda0003f04070 */
[----:B-1----:R-:W-:Y:S04]  /*01e0*/  @!P0 LDS R3, [R2+0x400] ;  /* 0x0004000002038984 */ /* 0x002fe80000000800 */
[----:B------:R-:W1:Y:S02]  /*01f0*/  @!P0 LDS R4, [R2] ;  /* 0x0000000002048984 */ /* 0x000e640000000800 */
[----:B-1----:R-:W-:-:S05]  /*0200*/  @!P0 FADD R3, R3, R4 ;  /* 0x0000000403038221 */ /* 0x002fca0000000000 */
[----:B------:R1:W-:Y:S01]  /*0210*/  @!P0 STS [R2], R3 ;  /* 0x0000000302008388 */ /* 0x0003e20000000800 */
[----:B------:R-:W-:Y:S06]  /*0220*/  BAR.SYNC.DEFER_BLOCKING 0x0 ;  /* 0x0000000000007b1d */ /* 0x000fec0000010000 */
[----:B------:R-:W-:Y:S05]  /*0230*/  BRA `(.L_x_3) ;  /* 0x0000000000087947 */ /* 0x000fea0003800000 */
.L_x_2:
[----:B------:R-:W-:-:S13]  /*0240*/  ISETP.GE.U32.AND P0, PT, R9, 0x100, PT ;  /* 0x000001000900780c */ /* 0x000fda0003f06070 */
[----:B------:R-:W-:Y:S05]  /*0250*/  @!P0 BRA `(.L_x_4) ;  /* 0x00000000001c8947 */ /* 0x000fea0003800000 */
.L_x_3:
[----:B------:R-:W-:-:S13]  /*0260*/  ISETP.GT.U32.AND P0, PT, R0, 0x7f, PT ;  /* 0x0000007f0000780c */ /* 0x000fda0003f04070 */
[----:B-1----:R-:W-:Y:S04]  /*0270*/  @!P0 LDS R3, [R2+0x200] ;  /* 0x0002000002038984 */ /* 0x002fe80000000800 */
[----:B------:R-:W1:Y:S02]  /*0280*/  @!P0 LDS R4, [R2] ;  /* 0x0000000002048984 */ /* 0x000e640000000800 */
[----:B-1----:R-:W-:-:S05]  /*0290*/  @!P0 FADD R3, R3, R4 ;  /* 0x0000000403038221 */ /* 0x002fca0000000000 */
[----:B------:R1:W-:Y:S01]  /*02a0*/  @!P0 STS [R2], R3 ;  /* 0x0000000302008388 */ /* 0x0003e20000000800 */
[----:B------:R-:W-:Y:S06]  /*02b0*/  BAR.SYNC.DEFER_BLOCKING 0x0 ;  /* 0x0000000000007b1d */ /* 0x000fec0000010000 */
[----:B------:R-:W-:Y:S05]  /*02c0*/  BRA `(.L_x_5) ;  /* 0x0000000000087947 */ /* 0x000fea0003800000 */
.L_x_4:
[----:B------:R-:W-:-:S13]  /*02d0*/  ISETP.GE.U32.AND P0, PT, R9, 0x80, PT ;  /* 0x000000800900780c */ /* 0x000fda0003f06070 */
[----:B------:R-:W-:Y:S05]  /*02e0*/  @!P0 BRA `(.L_x_6) ;  /* 0x0000000000188947 */ /* 0x000fea0003800000 */
.L_x_5:
[----:B------:R-:W-:-:S13]  /*02f0*/  ISETP.GT.U32.AND P0, PT, R0, 0x3f, PT ;  /* 0x0000003f0000780c */ /* 0x000fda0003f04070 */
[----:B-1----:R-:W-:Y:S04]  /*0300*/  @!P0 LDS R3, [R2+0x100] ;  /* 0x0001000002038984 */ /* 0x002fe80000000800 */
[----:B------:R-:W1:Y:S02]  /*0310*/  @!P0 LDS R4, [R2] ;  /* 0x0000000002048984 */ /* 0x000e640000000800 */
[----:B-1----:R-:W-:-:S05]  /*0320*/  @!P0 FADD R3, R3, R4 ;  /* 0x0000000403038221 */ /* 0x002fca0000000000 */
[----:B------:R1:W-:Y:S01]  /*0330*/  @!P0 STS [R2], R3 ;  /* 0x0000000302008388 */ /* 0x0003e20000000800 */
[----:B------:R-:W-:Y:S06]  /*0340*/  BAR.SYNC.DEFER_BLOCKING 0x0 ;  /* 0x0000000000007b1d */ /* 0x000fec0000010000 */
.L_x_6:
[C---:B------:R-:W-:Y:S02]  /*0350*/  ISETP.GT.U32.AND P0, PT, R0.reuse, 0x1f, PT ;  /* 0x0000001f0000780c */ /* 0x040fe40003f04070 */
[----:B------:R-:W-:-:S11]  /*0360*/  ISETP.GT.U32.AND P1, PT, R0, 0xf, PT ;  /* 0x0000000f0000780c */ /* 0x000fd60003f24070 */
[----:B-1----:R-:W-:Y:S04]  /*0370*/  @!P0 LDS R3, [R2+0x80] ;  /* 0x0000800002038984 */ /* 0x002fe80000000800 */
[----:B------:R-:W1:Y:S02]  /*0380*/  @!P0 LDS R4, [R2] ;  /* 0x0000000002048984 */ /* 0x000e640000000800 */
[----:B-1----:R-:W-:-:S05]  /*0390*/  @!P0 FADD R3, R3, R4 ;  /* 0x0000000403038221 */ /* 0x002fca0000000000 */
[----:B------:R-:W-:Y:S01]  /*03a0*/  @!P0 STS [R2], R3 ;  /* 0x0000000302008388 */ /* 0x000fe20000000800 */
[----:B------:R-:W-:Y:S01]  /*03b0*/  BAR.SYNC.DEFER_BLOCKING 0x0 ;  /* 0x0000000000007b1d */ /* 0x000fe20000010000 */
[----:B------:R-:W-:-:S05]  /*03c0*/  ISETP.GT.U32.AND P0, PT, R0, 0x7, PT ;  /* 0x000000070000780c */ /* 0x000fca0003f04070 */
[----:B------:R-:W-:Y:S04]  /*03d0*/  @!P1 LDS R4, [R2+0x40] ;  /* 0x0000400002049984 */ /* 0x000fe80000000800 */
[----:B------:R-:W1:Y:S02]  /*03e0*/  @!P1 LDS R5, [R2] ;  /* 0x0000000002059984 */ /* 0x000e640000000800 */
[----:B-1----:R-:W-:-:S05]  /*03f0*/  @!P1 FADD R5, R4, R5 ;  /* 0x0000000504059221 */ /* 0x002fca0000000000 */
[----:B------:R-:W-:Y:S01]  /*0400*/  @!P1 STS [R2], R5 ;  /* 0x0000000502009388 */ /* 0x000fe20000000800 */
[----:B------:R-:W-:Y:S01]  /*0410*/  BAR.SYNC.DEFER_BLOCKING 0x0 ;  /* 0x0000000000007b1d */ /* 0x000fe20000010000 */
[----:B------:R-:W-:-:S05]  /*0420*/  ISETP.GT.U32.AND P1, PT, R0, 0x3, PT ;  /* 0x000000030000780c */ /* 0x000fca0003f24070 */
[----:B------:R-:W-:Y:S04]  /*0430*/  @!P0 LDS R4, [R2+0x20] ;  /* 0x0000200002048984 */ /* 0x000fe80000000800 */
[----:B0-----:R-:W0:Y:S02]  /*0440*/  @!P0 LDS R7, [R2] ;  /* 0x0000000002078984 */ /* 0x001e240000000800 */
[----:B0-----:R-:W-:-:S05]  /*0450*/  @!P0 FADD R7, R4, R7 ;  /* 0x0000000704078221 */ /* 0x001fca0000000000 */
[----:B------:R-:W-:Y:S01]  /*0460*/  @!P0 STS [R2], R7 ;  /* 0x0000000702008388 */ /* 0x000fe20000000800 */
[----:B------:R-:W-:Y:S01]  /*0470*/  BAR.SYNC.DEFER_BLOCKING 0x0 ;  /* 0x0000000000007b1d */ /* 0x000fe20000010000 */
[----:B------:R-:W-:-:S05]  /*0480*/  ISETP.GT.U32.AND P0, PT, R0, 0x1, PT ;  /* 0x000000010000780c */ /* 0x000fca0003f04070 */
[----:B------:R-:W-:Y:S04]  /*0490*/  @!P1 LDS R3, [R2+0x10] ;  /* 0x0000100002039984 */ /* 0x000fe80000000800 */
[----:B------:R-:W0:Y:S02]  /*04a0*/  @!P1 LDS R4, [R2] ;  /* 0x0000000002049984 */ /* 0x000e240000000800 */
[----:B0-----:R-:W-:-:S05]  /*04b0*/  @!P1 FADD R3, R3, R4 ;  /* 0x0000000403039221 */ /* 0x001fca0000000000 */
[----:B------:R-:W-:Y:S01]  /*04c0*/  @!P1 STS [R2], R3 ;  /* 0x0000000302009388 */ /* 0x000fe20000000800 */
[----:B------:R-:W-:Y:S01]  /*04d0*/  BAR.SYNC.DEFER_BLOCKING 0x0 ;  /* 0x0000000000007b1d */ /* 0x000fe20000010000 */
[----:B------:R-:W-:-:S05]  /*04e0*/  ISETP.NE.AND P1, PT, R0, RZ, PT ;  /* 0x000000ff0000720c */ /* 0x000fca0003f25270 */
[----:B------:R-:W-:Y:S04]  /*04f0*/  @!P0 LDS R4, [R2+0x8] ;  /* 0x0000080002048984 */ /* 0x000fe80000000800 */
[----:B------:R-:W0:Y:S02]  /*0500*/  @!P0 LDS R5, [R2] ;  /* 0x0000000002058984 */ /* 0x000e240000000800 */
[----:B0-----:R-:W-:-:S05]  /*0510*/  @!P0 FADD R5, R4, R5 ;  /* 0x0000000504058221 */ /* 0x001fca0000000000 */
[----:B------:R-:W-:Y:S01]  /*0520*/  @!P0 STS [R2], R5 ;  /* 0x0000000502008388 */ /* 0x000fe20000000800 */
[----:B------:R-:W-:Y:S06]  /*0530*/  BAR.SYNC.DEFER_BLOCKING 0x0 ;  /* 0x0000000000007b1d */ /* 0x000fec0000010000 */
[----:B------:R-:W-:Y:S04]  /*0540*/  @!P1 LDS R0, [UR4+0x4] ;  /* 0x00000404ff009984 */ /* 0x000fe80008000800 */
[----:B------:R-:W0:Y:S02]  /*0550*/  @!P1 LDS R7, [R2] ;  /* 0x0000000002079984 */ /* 0x000e240000000800 */
[----:B0-----:R-:W-:-:S05]  /*0560*/  @!P1 FADD R7, R0, R7 ;  /* 0x0000000700079221 */ /* 0x001fca0000000000 */
[----:B------:R0:W-:Y:S01]  /*0570*/  @!P1 STS [R2], R7 ;  /* 0x0000000702009388 */ /* 0x0001e20000000800 */
[----:B------:R-:W-:Y:S06]  /*0580*/  BAR.SYNC.DEFER_BLOCKING 0x0 ;  /* 0x0000000000007b1d */ /* 0x000fec0000010000 */
[----:B------:R-:W-:Y:S05]  /*0590*/  @P1 EXIT ;  /* 0x000000000000194d */ /* 0x000fea0003800000 */
[----:B------:R-:W1:Y:S01]  /*05a0*/  LDS R5, [UR4] ;  /* 0x00000004ff057984 */ /* 0x000e620008000800 */
[----:B0-----:R-:W1:Y:S03]  /*05b0*/  LDC.64 R2, c[0x0][0x390] ;  /* 0x0000e400ff027b82 */ /* 0x001e660000000a00 */
[----:B-1----:R-:W-:Y:S01]  /*05c0*/  REDG.E.ADD.F32.FTZ.RN.STRONG.GPU desc[UR6][R2.64], R5 ;  /* 0x00000005020079a6 */ /* 0x002fe2000c12f306 */
[----:B------:R-:W-:Y:S05]  /*05d0*/  EXIT ;  /* 0x000000000000794d */ /* 0x000fea0003800000 */
.L_x_7:
[----:B------:R-:W-:-:S00]  /*05e0*/  BRA `(.L_x_7) ;  /* 0xfffffffc00fc7947 */ /* 0x000fc0000383ffff */
[----:B------:R-:W-:-:S00]  /*05f0*/  NOP ;  /* 0x0000000000007918 */ /* 0x000fc00000000000 */
        /* <DEDUP_REMOVED lines=8> */
.L_x_8:


//--------------------- .nv.shared._Z16reduction_kerneliPfS_ --------------------------
	.section	.nv.shared._Z16reduction_kerneliPfS_,"aw",@nobits
	.sectionflags	@""
	.align	16
	.zero		1024


//--------------------- .nv.shared.reserved.0     --------------------------
	.section	.nv.shared.reserved.0,"aw",@nobits
	.weak		__nv_reservedSMEM_offset_0_alias
	.size		__nv_reservedSMEM_offset_0_alias, 0, 64
	.other		__nv_reservedSMEM_offset_0_alias,@"STO_CUDA_RESERVED_SHARED STV_DEFAULT"
__nv_reservedSMEM_offset_0_alias:
	.zero		0
	.zero		64


//--------------------- .nv.constant0._Z16reduction_kerneliPfS_ --------------------------
	.section	.nv.constant0._Z16reduction_kerneliPfS_,"a",@progbits
	.sectionflags	@""
	.align	4
.nv.constant0._Z16reduction_kerneliPfS_:
	.zero		920


//--------------------- SYMBOLS --------------------------

	.type		.nv.reservedSmem.offset0,@object
	.size		.nv.reservedSmem.offset0,0x4
	.type		.nv.reservedSmem.cap,@object
	.size		.nv.reservedSmem.cap,0x4
